	.headerflags	@"EF_CUDA_TEXMODE_UNIFIED EF_CUDA_64BIT_ADDRESS EF_CUDA_SM86 EF_CUDA_VIRTUAL_SM(EF_CUDA_SM86)"
	.elftype	@"ET_EXEC"


//--------------------- .nv.info                  --------------------------
	.section	.nv.info,"",@"SHT_CUDA_INFO"
	.align	4


	//----- nvinfo : EIATTR_REGCOUNT
	.align		4
        /*0000*/ 	.byte	0x04, 0x2f
        /*0002*/ 	.short	(.L_1 - .L_0)
	.align		4
.L_0:
        /*0004*/ 	.word	index@(triton_red_fused_addmm_0)
        /*0008*/ 	.word	0x00000022


	//----- nvinfo : EIATTR_MIN_STACK_SIZE
	.align		4
.L_1:
        /*000c*/ 	.byte	0x04, 0x12
        /*000e*/ 	.short	(.L_3 - .L_2)
	.align		4
.L_2:
        /*0010*/ 	.word	index@(triton_red_fused_addmm_0)
        /*0014*/ 	.word	0x00000000


	//----- nvinfo : EIATTR_FRAME_SIZE
	.align		4
.L_3:
        /*0018*/ 	.byte	0x04, 0x11
        /*001a*/ 	.short	(.L_5 - .L_4)
	.align		4
.L_4:
        /*001c*/ 	.word	index@(triton_red_fused_addmm_0)
        /*0020*/ 	.word	0x00000000


	//----- nvinfo : EIATTR_MIN_STACK_SIZE
	.align		4
.L_5:
        /*0024*/ 	.byte	0x04, 0x12
        /*0026*/ 	.short	(.L_7 - .L_6)
	.align		4
.L_6:
        /*0028*/ 	.word	index@(triton_red_fused_addmm_0)
        /*002c*/ 	.word	0x00000000
.L_7:


//--------------------- .nv.info.triton_red_fused_addmm_0 --------------------------
	.section	.nv.info.triton_red_fused_addmm_0,"",@"SHT_CUDA_INFO"
	.sectionflags	@""
	.align	4


	//----- nvinfo : EIATTR_CUDA_API_VERSION
	.align		4
        /*0000*/ 	.byte	0x04, 0x37
        /*0002*/ 	.short	(.L_9 - .L_8)
.L_8:
        /*0004*/ 	.word	0x0000007c


	//----- nvinfo : EIATTR_SW2861232_WAR
	.align		4
.L_9:
        /*0008*/ 	.byte	0x01, 0x35
	.zero		2


	//----- nvinfo : EIATTR_PARAM_CBANK
	.align		4
        /*000c*/ 	.byte	0x04, 0x0a
        /*000e*/ 	.short	(.L_11 - .L_10)
	.align		4
.L_10:
        /*0010*/ 	.word	index@(.nv.constant0.triton_red_fused_addmm_0)
        /*0014*/ 	.short	0x0160
        /*0016*/ 	.short	0x0028


	//----- nvinfo : EIATTR_CBANK_PARAM_SIZE
	.align		4
.L_11:
        /*0018*/ 	.byte	0x03, 0x19
        /*001a*/ 	.short	0x0028


	//----- nvinfo : EIATTR_KPARAM_INFO
	.align		4
        /*001c*/ 	.byte	0x04, 0x17
        /*001e*/ 	.short	(.L_13 - .L_12)
.L_12:
        /*0020*/ 	.word	0x00000000
        /*0024*/ 	.short	0x0005
        /*0026*/ 	.short	0x0020
        /*0028*/ 	.byte	0x00, 0xf4, 0x21, 0x00


	//----- nvinfo : EIATTR_KPARAM_INFO
	.align		4
.L_13:
        /*002c*/ 	.byte	0x04, 0x17
        /*002e*/ 	.short	(.L_15 - .L_14)
.L_14:
        /*0030*/ 	.word	0x00000000
        /*0034*/ 	.short	0x0004
        /*0036*/ 	.short	0x001c
        /*0038*/ 	.byte	0x00, 0xf0, 0x11, 0x00


	//----- nvinfo : EIATTR_KPARAM_INFO
	.align		4
.L_15:
        /*003c*/ 	.byte	0x04, 0x17
        /*003e*/ 	.short	(.L_17 - .L_16)
.L_16:
        /*0040*/ 	.word	0x00000000
        /*0044*/ 	.short	0x0003
        /*0046*/ 	.short	0x0018
        /*0048*/ 	.byte	0x00, 0xf0, 0x11, 0x00


	//----- nvinfo : EIATTR_KPARAM_INFO
	.align		4
.L_17:
        /*004c*/ 	.byte	0x04, 0x17
        /*004e*/ 	.short	(.L_19 - .L_18)
.L_18:
        /*0050*/ 	.word	0x00000000
        /*0054*/ 	.short	0x0002
        /*0056*/ 	.short	0x0010
        /*0058*/ 	.byte	0x00, 0xf4, 0x21, 0x00


	//----- nvinfo : EIATTR_KPARAM_INFO
	.align		4
.L_19:
        /*005c*/ 	.byte	0x04, 0x17
        /*005e*/ 	.short	(.L_21 - .L_20)
.L_20:
        /*0060*/ 	.word	0x00000000
        /*0064*/ 	.short	0x0001
        /*0066*/ 	.short	0x0008
        /*0068*/ 	.byte	0x00, 0xf4, 0x21, 0x00


	//----- nvinfo : EIATTR_KPARAM_INFO
	.align		4
.L_21:
        /*006c*/ 	.byte	0x04, 0x17
        /*006e*/ 	.short	(.L_23 - .L_22)
.L_22:
        /*0070*/ 	.word	0x00000000
        /*0074*/ 	.short	0x0000
        /*0076*/ 	.short	0x0000
        /*0078*/ 	.byte	0x00, 0xf4, 0x21, 0x00


	//----- nvinfo : EIATTR_MAXREG_COUNT
	.align		4
.L_23:
        /*007c*/ 	.byte	0x03, 0x1b
        /*007e*/ 	.short	0x0080


	//----- nvinfo : EIATTR_COOP_GROUP_MASK_REGIDS
	.align		4
        /*0080*/ 	.byte	0x04, 0x29
        /*0082*/ 	.short	(.L_25 - .L_24)


	//   ....[0]....
.L_24:
        /*0084*/ 	.word	0xffffffff


	//   ....[1]....
        /*0088*/ 	.word	0xffffffff


	//   ....[2]....
        /*008c*/ 	.word	0xffffffff


	//   ....[3]....
        /*0090*/ 	.word	0xffffffff


	//   ....[4]....
        /*0094*/ 	.word	0xffffffff


	//   ....[5]....
        /*0098*/ 	.word	0xffffffff


	//   ....[6]....
        /*009c*/ 	.word	0xffffffff


	//   ....[7]....
        /*00a0*/ 	.word	0xffffffff


	//----- nvinfo : EIATTR_COOP_GROUP_INSTR_OFFSETS
	.align		4
.L_25:
        /*00a4*/ 	.byte	0x04, 0x28
        /*00a6*/ 	.short	(.L_27 - .L_26)


	//   ....[0]....
.L_26:
        /*00a8*/ 	.word	0x00000a40


	//   ....[1]....
        /*00ac*/ 	.word	0x00000a60


	//   ....[2]....
        /*00b0*/ 	.word	0x00000a80


	//   ....[3]....
        /*00b4*/ 	.word	0x00000aa0


	//   ....[4]....
        /*00b8*/ 	.word	0x00000ad0


	//   ....[5]....
        /*00bc*/ 	.word	0x00000b70


	//   ....[6]....
        /*00c0*/ 	.word	0x00000b90


	//   ....[7]....
        /*00c4*/ 	.word	0x00000bc0


	//----- nvinfo : EIATTR_EXIT_INSTR_OFFSETS
	.align		4
.L_27:
        /*00c8*/ 	.byte	0x04, 0x1c
        /*00ca*/ 	.short	(.L_29 - .L_28)


	//   ....[0]....
.L_28:
        /*00cc*/ 	.word	0x00000c90


	//   ....[1]....
        /*00d0*/ 	.word	0x00000cf0


	//----- nvinfo : EIATTR_REQNTID
	.align		4
.L_29:
        /*00d4*/ 	.byte	0x04, 0x10
        /*00d6*/ 	.short	(.L_31 - .L_30)
.L_30:
        /*00d8*/ 	.word	0x00000200
        /*00dc*/ 	.word	0x00000001
        /*00e0*/ 	.word	0x00000001
.L_31:


//--------------------- .nv.callgraph             --------------------------
	.section	.nv.callgraph,"",@"SHT_CUDA_CALLGRAPH"
	.align	4
	.sectionentsize	8
	.align		4
        /*0000*/ 	.word	0x00000000
	.align		4
        /*0004*/ 	.word	0xffffffff
	.align		4
        /*0008*/ 	.word	0x00000000
	.align		4
        /*000c*/ 	.word	0xfffffffe
	.align		4
        /*0010*/ 	.word	0x00000000
	.align		4
        /*0014*/ 	.word	0xfffffffd
	.align		4
        /*0018*/ 	.word	0x00000000
	.align		4
        /*001c*/ 	.word	0xfffffffc


//--------------------- .nv.rel.action            --------------------------
	.section	.nv.rel.action,"",@"SHT_CUDA_RELOCINFO"
	.align	8
	.sectionentsize	8
        /*0000*/ 	.byte	0x73, 0x00, 0x00, 0x00, 0x00, 0x00, 0x00, 0x00, 0x00, 0x00, 0x00, 0x11, 0x25, 0x00, 0x05, 0x36


//--------------------- .nv.constant0.triton_red_fused_addmm_0 --------------------------
	.section	.nv.constant0.triton_red_fused_addmm_0,"a",@progbits
	.sectionflags	@""
	.align	4
.nv.constant0.triton_red_fused_addmm_0:
	.zero		392


//--------------------- .text.triton_red_fused_addmm_0 --------------------------
	.section	.text.triton_red_fused_addmm_0,"ax",@progbits
	.sectionflags	@"SHF_BARRIERS=1"
	.sectioninfo	@"SHI_REGISTERS=34"
	.align	128
        .global         triton_red_fused_addmm_0
        .type           triton_red_fused_addmm_0,@function
        .size           triton_red_fused_addmm_0,(.L_x_1 - triton_red_fused_addmm_0)
        .other          triton_red_fused_addmm_0,@"STO_CUDA_ENTRY STV_DEFAULT"
triton_red_fused_addmm_0:
.text.triton_red_fused_addmm_0:
[----:B------:R-:W-:Y:S02]  /*0000*/  MOV R1, c[0x0][0x28] ;  /* 0x00000a0000017a02 */ /* 0x000fe40000000f00 */
[----:B------:R-:W0:Y:S01]  /*0010*/  S2R R20, SR_TID.X ;  /* 0x0000000000147919 */ /* 0x000e220000002100 */
[----:B------:R-:W-:Y:S01]  /*0020*/  MOV R11, 0x2 ;  /* 0x00000002000b7802 */ /* 0x000fe20000000f00 */
[----:B------:R-:W-:Y:S01]  /*0030*/  ULDC.64 UR4, c[0x0][0x118] ;  /* 0x0000460000047ab9 */ /* 0x000fe20000000a00 */
[----:B0-----:R-:W-:-:S04]  /*0040*/  SHF.L.U32 R24, R20, 0x1, RZ ;  /* 0x0000000114187819 */ /* 0x001fc800000006ff */
[----:B------:R-:W-:-:S05]  /*0050*/  LOP3.LUT R24, R24, 0x3fe, RZ, 0xc0, !PT ;  /* 0x000003fe18187812 */ /* 0x000fca00078ec0ff */
[----:B------:R-:W-:-:S05]  /*0060*/  IMAD.WIDE.U32 R8, R24, R11, c[0x0][0x160] ;  /* 0x0000580018087625 */ /* 0x000fca00078e000b */
[----:B------:R-:W2:Y:S01]  /*0070*/  LDG.E.EL R0, [R8.64] ;  /* 0x0000000408007981 */ /* 0x000ea2000c2e1900 */
[----:B------:R-:W-:Y:S02]  /*0080*/  SHF.R.U32.HI R22, RZ, 0x8, R20 ;  /* 0x00000008ff167819 */ /* 0x000fe40000011614 */
[----:B------:R-:W-:Y:S01]  /*0090*/  SHF.L.U32 R25, R20, 0x2, RZ ;  /* 0x0000000214197819 */ /* 0x000fe200000006ff */
[----:B------:R-:W0:Y:S01]  /*00a0*/  S2R R23, SR_CTAID.X ;  /* 0x0000000000177919 */ /* 0x000e220000002500 */
[----:B------:R-:W-:Y:S02]  /*00b0*/  SGXT.U32 R22, R22, 0x1 ;  /* 0x000000011616781a */ /* 0x000fe40000000000 */
[----:B------:R-:W-:Y:S02]  /*00c0*/  LOP3.LUT R25, R25, 0x3fc, RZ, 0xc0, !PT ;  /* 0x000003fc19197812 */ /* 0x000fe400078ec0ff */
[----:B0-----:R-:W-:-:S04]  /*00d0*/  SHF.L.U32 R23, R23, 0x1, RZ ;  /* 0x0000000117177819 */ /* 0x001fc800000006ff */
[----:B------:R-:W-:Y:S02]  /*00e0*/  LOP3.LUT R10, R22, R23, RZ, 0xfc, !PT ;  /* 0x00000017160a7212 */ /* 0x000fe400078efcff */
[C---:B--2---:R-:W-:Y:S02]  /*00f0*/  SHF.L.U32 R6, R0.reuse, 0x10, RZ ;  /* 0x0000001000067819 */ /* 0x044fe400000006ff */
[----:B------:R-:W-:-:S03]  /*0100*/  PRMT R0, R0, 0x7632, R0 ;  /* 0x0000763200007816 */ /* 0x000fc60000000000 */
[----:B------:R-:W-:Y:S01]  /*0110*/  FADD R2, RZ, -R6 ;  /* 0x80000006ff027221 */ /* 0x000fe20000000000 */
[----:B------:R-:W-:-:S03]  /*0120*/  SHF.L.U32 R7, R0, 0x10, RZ ;  /* 0x0000001000077819 */ /* 0x000fc600000006ff */
[----:B------:R-:W-:Y:S02]  /*0130*/  FMUL R2, R2, 1.4426950216293334961 ;  /* 0x3fb8aa3b02027820 */ /* 0x000fe40000400000 */
[----:B------:R-:W-:-:S03]  /*0140*/  FADD R0, RZ, -R7 ;  /* 0x80000007ff007221 */ /* 0x000fc60000000000 */
[----:B------:R-:W-:Y:S01]  /*0150*/  FSETP.GEU.AND P0, PT, R2, -126, PT ;  /* 0xc2fc00000200780b */ /* 0x000fe20003f0e000 */
[----:B------:R-:W-:-:S05]  /*0160*/  FMUL R3, R0, 1.4426950216293334961 ;  /* 0x3fb8aa3b00037820 */ /* 0x000fca0000400000 */
[----:B------:R-:W-:-:S07]  /*0170*/  FSETP.GEU.AND P1, PT, R3, -126, PT ;  /* 0xc2fc00000300780b */ /* 0x000fce0003f2e000 */
[----:B------:R-:W-:-:S04]  /*0180*/  @!P0 FMUL R2, R2, 0.5 ;  /* 0x3f00000002028820 */ /* 0x000fc80000400000 */
[----:B------:R-:W0:Y:S02]  /*0190*/  MUFU.EX2 R0, R2 ;  /* 0x0000000200007308 */ /* 0x000e240000000800 */
[----:B------:R-:W-:-:S06]  /*01a0*/  @!P1 FMUL R3, R3, 0.5 ;  /* 0x3f00000003039820 */ /* 0x000fcc0000400000 */
[----:B------:R-:W1:Y:S01]  /*01b0*/  MUFU.EX2 R4, R3 ;  /* 0x0000000300047308 */ /* 0x000e620000000800 */
[----:B0-----:R-:W-:-:S04]  /*01c0*/  @!P0 FMUL R0, R0, R0 ;  /* 0x0000000000008220 */ /* 0x001fc80000400000 */
[----:B------:R-:W-:Y:S01]  /*01d0*/  FADD R5, R0, 1 ;  /* 0x3f80000000057421 */ /* 0x000fe20000000000 */
[----:B------:R-:W-:Y:S01]  /*01e0*/  MOV R0, 0x3e800000 ;  /* 0x3e80000000007802 */ /* 0x000fe20000000f00 */
[----:B-1----:R-:W-:-:S03]  /*01f0*/  @!P1 FMUL R4, R4, R4 ;  /* 0x0000000404049220 */ /* 0x002fc60000400000 */
[----:B------:R-:W-:Y:S01]  /*0200*/  FSETP.GT.AND P0, PT, R5, 8.50705917302346158658e+37, PT ;  /* 0x7e8000000500780b */ /* 0x000fe20003f04000 */
[----:B------:R-:W-:-:S03]  /*0210*/  FADD R4, R4, 1 ;  /* 0x3f80000004047421 */ /* 0x000fc60000000000 */
[----:B------:R-:W-:Y:S02]  /*0220*/  FSEL R2, R0, 1, P0 ;  /* 0x3f80000000027808 */ /* 0x000fe40000000000 */
[----:B------:R-:W-:-:S04]  /*0230*/  FSETP.GT.AND P1, PT, R4, 8.50705917302346158658e+37, PT ;  /* 0x7e8000000400780b */ /* 0x000fc80003f24000 */
[----:B------:R-:W-:-:S03]  /*0240*/  FSEL R3, R0, 1, P1 ;  /* 0x3f80000000037808 */ /* 0x000fc60000800000 */
[----:B------:R-:W-:Y:S01]  /*0250*/  @P0 FMUL R5, R5, 0.25 ;  /* 0x3e80000005050820 */ /* 0x000fe20000400000 */
[C---:B------:R-:W-:Y:S01]  /*0260*/  ISETP.GE.AND P0, PT, R10.reuse, 0x2400, PT ;  /* 0x000024000a00780c */ /* 0x040fe20003f06270 */
[----:B------:R-:W-:-:S04]  /*0270*/  IMAD R10, R10, 0xc00, R25 ;  /* 0x00000c000a0a7824 */ /* 0x000fc800078e0219 */
[----:B------:R-:W0:Y:S01]  /*0280*/  MUFU.RCP R5, R5 ;  /* 0x0000000500057308 */ /* 0x000e220000001000 */
[----:B------:R-:W-:-:S07]  /*0290*/  @P1 FMUL R4, R4, 0.25 ;  /* 0x3e80000004041820 */ /* 0x000fce0000400000 */
[----:B------:R-:W1:Y:S01]  /*02a0*/  MUFU.RCP R4, R4 ;  /* 0x0000000400047308 */ /* 0x000e620000001000 */
[----:B0-----:R-:W-:-:S04]  /*02b0*/  FMUL R13, R5, R2 ;  /* 0x00000002050d7220 */ /* 0x001fc80000400000 */
[----:B------:R-:W-:Y:S01]  /*02c0*/  FMUL R6, R6, R13 ;  /* 0x0000000d06067220 */ /* 0x000fe20000400000 */
[----:B-1----:R-:W-:Y:S01]  /*02d0*/  FMUL R12, R4, R3 ;  /* 0x00000003040c7220 */ /* 0x002fe20000400000 */
[----:B------:R-:W-:Y:S01]  /*02e0*/  IMAD.WIDE R4, R10, R11, c[0x0][0x168] ;  /* 0x00005a000a047625 */ /* 0x000fe200078e020b */
[----:B------:R-:W-:Y:S02]  /*02f0*/  CS2R R2, SRZ ;  /* 0x0000000000027805 */ /* 0x000fe4000001ff00 */
[----:B------:R-:W-:-:S04]  /*0300*/  FMUL R7, R7, R12 ;  /* 0x0000000c07077220 */ /* 0x000fc80000400000 */
[----:B------:R0:W2:Y:S04]  /*0310*/  @!P0 LDG.E.EF.64 R2, [R4.64] ;  /* 0x0000000404028981 */ /* 0x0000a8000c0e1b00 */
[----:B------:R-:W-:Y:S06]  /*0320*/  BAR.SYNC.DEFER_BLOCKING 0x0 ;  /* 0x0000000000007b1d */ /* 0x000fec0000010000 */
[----:B------:R1:W-:Y:S04]  /*0330*/  STS.64 [R24.X4], R6 ;  /* 0x0000000618007388 */ /* 0x0003e80000004a00 */
[----:B------:R-:W-:Y:S06]  /*0340*/  BAR.SYNC.DEFER_BLOCKING 0x0 ;  /* 0x0000000000007b1d */ /* 0x000fec0000010000 */
[----:B------:R-:W3:Y:S01]  /*0350*/  LDG.E.EL R12, [R8.64+0x800] ;  /* 0x00080004080c7981 */ /* 0x000ee2000c2e1900 */
[----:B------:R-:W-:Y:S01]  /*0360*/  CS2R R16, SRZ ;  /* 0x0000000000107805 */ /* 0x000fe2000001ff00 */
[----:B---3--:R-:W-:-:S02]  /*0370*/  SHF.L.U32 R14, R12, 0x10, RZ ;  /* 0x000000100c0e7819 */ /* 0x008fc400000006ff */
        /* <DEDUP_REMOVED lines=9> */
[----:B0-----:R-:W0:Y:S02]  /*0410*/  MUFU.EX2 R4, R13 ;  /* 0x0000000d00047308 */ /* 0x001e240000000800 */
[----:B------:R-:W-:-:S06]  /*0420*/  @!P2 FMUL R12, R12, 0.5 ;  /* 0x3f0000000c0ca820 */ /* 0x000fcc0000400000 */
[----:B------:R3:W4:Y:S01]  /*0430*/  MUFU.EX2 R5, R12 ;  /* 0x0000000c00057308 */ /* 0x0007220000000800 */
[----:B0-----:R-:W-:Y:S01]  /*0440*/  @!P1 FMUL R4, R4, R4 ;  /* 0x0000000404049220 */ /* 0x001fe20000400000 */
[----:B---3--:R-:W-:-:S03]  /*0450*/  IADD3 R12, R10, 0x400, RZ ;  /* 0x000004000a0c7810 */ /* 0x008fc60007ffe0ff */
[----:B------:R-:W-:Y:S02]  /*0460*/  FADD R4, R4, 1 ;  /* 0x3f80000004047421 */ /* 0x000fe40000000000 */
[----:B------:R-:W-:Y:S01]  /*0470*/  IMAD.WIDE R12, R12, R11, c[0x0][0x168] ;  /* 0x00005a000c0c7625 */ /* 0x000fe200078e020b */
[----:B----4-:R-:W-:Y:S02]  /*0480*/  @!P2 FMUL R5, R5, R5 ;  /* 0x000000050505a220 */ /* 0x010fe40000400000 */
[----:B------:R-:W-:Y:S02]  /*0490*/  FSETP.GT.AND P1, PT, R4, 8.50705917302346158658e+37, PT ;  /* 0x7e8000000400780b */ /* 0x000fe40003f24000 */
[----:B------:R0:W3:Y:S01]  /*04a0*/  @!P0 LDG.E.EF.64 R16, [R12.64] ;  /* 0x000000040c108981 */ /* 0x0000e2000c0e1b00 */
[----:B------:R-:W-:Y:S01]  /*04b0*/  FADD R5, R5, 1 ;  /* 0x3f80000005057421 */ /* 0x000fe20000000000 */
[----:B-1----:R-:W-:-:S04]  /*04c0*/  FSEL R7, R0, 1, P1 ;  /* 0x3f80000000077808 */ /* 0x002fc80000800000 */
[----:B------:R-:W-:-:S04]  /*04d0*/  FSETP.GT.AND P2, PT, R5, 8.50705917302346158658e+37, PT ;  /* 0x7e8000000500780b */ /* 0x000fc80003f44000 */
[----:B------:R-:W-:Y:S01]  /*04e0*/  FSEL R6, R0, 1, P2 ;  /* 0x3f80000000067808 */ /* 0x000fe20001000000 */
[----:B------:R-:W-:-:S06]  /*04f0*/  @P1 FMUL R4, R4, 0.25 ;  /* 0x3e80000004041820 */ /* 0x000fcc0000400000 */
[----:B------:R-:W1:Y:S02]  /*0500*/  MUFU.RCP R4, R4 ;  /* 0x0000000400047308 */ /* 0x000e640000001000 */
[----:B------:R-:W-:-:S06]  /*0510*/  @P2 FMUL R5, R5, 0.25 ;  /* 0x3e80000005052820 */ /* 0x000fcc0000400000 */
[----:B------:R-:W4:Y:S01]  /*0520*/  MUFU.RCP R5, R5 ;  /* 0x0000000500057308 */ /* 0x000f220000001000 */
[----:B-1----:R-:W-:-:S04]  /*0530*/  FMUL R7, R4, R7 ;  /* 0x0000000704077220 */ /* 0x002fc80000400000 */
[----:B------:R-:W-:Y:S01]  /*0540*/  FMUL R14, R14, R7 ;  /* 0x000000070e0e7220 */ /* 0x000fe20000400000 */
[----:B----4-:R-:W-:-:S04]  /*0550*/  FMUL R6, R5, R6 ;  /* 0x0000000605067220 */ /* 0x010fc80000400000 */
[----:B------:R-:W-:Y:S02]  /*0560*/  FMUL R15, R15, R6 ;  /* 0x000000060f0f7220 */ /* 0x000fe40000400000 */
[----:B------:R-:W1:Y:S04]  /*0570*/  LDS.128 R4, [R25.X4] ;  /* 0x0000000019047984 */ /* 0x000e680000004c00 */
[----:B------:R-:W-:Y:S06]  /*0580*/  BAR.SYNC.DEFER_BLOCKING 0x0 ;  /* 0x0000000000007b1d */ /* 0x000fec0000010000 */
[----:B------:R4:W-:Y:S04]  /*0590*/  STS.64 [R24.X4], R14 ;  /* 0x0000000e18007388 */ /* 0x0009e80000004a00 */
[----:B------:R-:W-:Y:S06]  /*05a0*/  BAR.SYNC.DEFER_BLOCKING 0x0 ;  /* 0x0000000000007b1d */ /* 0x000fec0000010000 */
[----:B------:R-:W0:Y:S01]  /*05b0*/  LDG.E.EL R8, [R8.64+0x1000] ;  /* 0x0010000408087981 */ /* 0x000e22000c2e1900 */
[----:B------:R-:W-:Y:S01]  /*05c0*/  IADD3 R10, R10, 0x800, RZ ;  /* 0x000008000a0a7810 */ /* 0x000fe20007ffe0ff */
[----:B------:R-:W-:-:S04]  /*05d0*/  CS2R R18, SRZ ;  /* 0x0000000000127805 */ /* 0x000fc8000001ff00 */
[----:B------:R-:W-:-:S05]  /*05e0*/  IMAD.WIDE R10, R10, R11, c[0x0][0x168] ;  /* 0x00005a000a0a7625 */ /* 0x000fca00078e020b */
[----:B------:R5:W2:Y:S01]  /*05f0*/  @!P0 LDG.E.EF.64 R18, [R10.64] ;  /* 0x000000040a128981 */ /* 0x000aa2000c0e1b00 */
[----:B0-----:R-:W-:-:S05]  /*0600*/  SHF.L.U32 R12, R8, 0x10, RZ ;  /* 0x00000010080c7819 */ /* 0x001fca00000006ff */
[----:B------:R-:W-:-:S04]  /*0610*/  FADD R26, RZ, -R12 ;  /* 0x8000000cff1a7221 */ /* 0x000fc80000000000 */
[----:B------:R-:W-:Y:S01]  /*0620*/  FMUL R26, R26, 1.4426950216293334961 ;  /* 0x3fb8aa3b1a1a7820 */ /* 0x000fe20000400000 */
[----:B------:R-:W-:-:S04]  /*0630*/  PRMT R13, R8, 0x7632, R13 ;  /* 0x00007632080d7816 */ /* 0x000fc8000000000d */
[----:B------:R-:W-:Y:S02]  /*0640*/  FSETP.GEU.AND P1, PT, R26, -126, PT ;  /* 0xc2fc00001a00780b */ /* 0x000fe40003f2e000 */
[----:B------:R-:W-:-:S05]  /*0650*/  SHF.L.U32 R13, R13, 0x10, RZ ;  /* 0x000000100d0d7819 */ /* 0x000fca00000006ff */
[----:B------:R-:W-:-:S04]  /*0660*/  FADD R8, RZ, -R13 ;  /* 0x8000000dff087221 */ /* 0x000fc80000000000 */
[----:B------:R-:W-:Y:S02]  /*0670*/  FMUL R9, R8, 1.4426950216293334961 ;  /* 0x3fb8aa3b08097820 */ /* 0x000fe40000400000 */
[----:B------:R-:W-:-:S03]  /*0680*/  @!P1 FMUL R26, R26, 0.5 ;  /* 0x3f0000001a1a9820 */ /* 0x000fc60000400000 */
[----:B------:R-:W-:Y:S01]  /*0690*/  FSETP.GEU.AND P2, PT, R9, -126, PT ;  /* 0xc2fc00000900780b */ /* 0x000fe20003f4e000 */
[----:B------:R-:W0:-:S12]  /*06a0*/  MUFU.EX2 R8, R26 ;  /* 0x0000001a00087308 */ /* 0x000e180000000800 */
[----:B------:R-:W-:Y:S01]  /*06b0*/  @!P2 FMUL R9, R9, 0.5 ;  /* 0x3f0000000909a820 */ /* 0x000fe20000400000 */
[----:B0-----:R-:W-:-:S03]  /*06c0*/  @!P1 FMUL R8, R8, R8 ;  /* 0x0000000808089220 */ /* 0x001fc60000400000 */
[----:B-----5:R-:W0:Y:S01]  /*06d0*/  MUFU.EX2 R10, R9 ;  /* 0x00000009000a7308 */ /* 0x020e220000000800 */
[----:B----4-:R-:W-:-:S05]  /*06e0*/  FADD R14, R8, 1 ;  /* 0x3f800000080e7421 */ /* 0x010fca0000000000 */
[----:B------:R-:W-:Y:S01]  /*06f0*/  FSETP.GT.AND P1, PT, R14, 8.50705917302346158658e+37, PT ;  /* 0x7e8000000e00780b */ /* 0x000fe20003f24000 */
[----:B0-----:R-:W-:-:S04]  /*0700*/  @!P2 FMUL R10, R10, R10 ;  /* 0x0000000a0a0aa220 */ /* 0x001fc80000400000 */
[----:B------:R-:W-:-:S08]  /*0710*/  FADD R15, R10, 1 ;  /* 0x3f8000000a0f7421 */ /* 0x000fd00000000000 */
[----:B------:R-:W-:Y:S01]  /*0720*/  @P1 FMUL R14, R14, 0.25 ;  /* 0x3e8000000e0e1820 */ /* 0x000fe20000400000 */
[----:B------:R-:W-:-:S05]  /*0730*/  FSETP.GT.AND P2, PT, R15, 8.50705917302346158658e+37, PT ;  /* 0x7e8000000f00780b */ /* 0x000fca0003f44000 */
[----:B------:R-:W0:Y:S01]  /*0740*/  MUFU.RCP R14, R14 ;  /* 0x0000000e000e7308 */ /* 0x000e220000001000 */
[----:B------:R-:W-:-:S07]  /*0750*/  FSEL R9, R0, 1, P1 ;  /* 0x3f80000000097808 */ /* 0x000fce0000800000 */
[----:B------:R-:W-:Y:S01]  /*0760*/  @P2 FMUL R15, R15, 0.25 ;  /* 0x3e8000000f0f2820 */ /* 0x000fe20000400000 */
[----:B0-----:R-:W-:-:S05]  /*0770*/  FMUL R27, R14, R9 ;  /* 0x000000090e1b7220 */ /* 0x001fca0000400000 */
[----:B------:R-:W0:Y:S01]  /*0780*/  MUFU.RCP R15, R15 ;  /* 0x0000000f000f7308 */ /* 0x000e220000001000 */
[----:B------:R-:W4:Y:S01]  /*0790*/  LDS.128 R8, [R25.X4] ;  /* 0x0000000019087984 */ /* 0x000f220000004c00 */
[----:B------:R-:W-:Y:S01]  /*07a0*/  FSEL R0, R0, 1, P2 ;  /* 0x3f80000000007808 */ /* 0x000fe20001000000 */
[----:B------:R-:W-:-:S04]  /*07b0*/  FMUL R28, R12, R27 ;  /* 0x0000001b0c1c7220 */ /* 0x000fc80000400000 */
[----:B0-----:R-:W-:-:S04]  /*07c0*/  FMUL R0, R15, R0 ;  /* 0x000000000f007220 */ /* 0x001fc80000400000 */
[----:B------:R-:W-:Y:S01]  /*07d0*/  FMUL R29, R13, R0 ;  /* 0x000000000d1d7220 */ /* 0x000fe20000400000 */
[----:B------:R-:W-:Y:S06]  /*07e0*/  BAR.SYNC.DEFER_BLOCKING 0x0 ;  /* 0x0000000000007b1d */ /* 0x000fec0000010000 */
[----:B------:R-:W-:Y:S04]  /*07f0*/  STS.64 [R24.X4], R28 ;  /* 0x0000001c18007388 */ /* 0x000fe80000004a00 */
[----:B------:R-:W-:Y:S01]  /*0800*/  BAR.SYNC.DEFER_BLOCKING 0x0 ;  /* 0x0000000000007b1d */ /* 0x000fe20000010000 */
[----:B--2---:R-:W-:-:S05]  /*0810*/  PRMT R0, R2, 0x7632, R0 ;  /* 0x0000763202007816 */ /* 0x004fca0000000000 */
[----:B------:R-:W0:Y:S01]  /*0820*/  LDS.128 R12, [R25.X4] ;  /* 0x00000000190c7984 */ /* 0x000e220000004c00 */
[----:B------:R-:W-:Y:S02]  /*0830*/  SHF.L.U32 R26, R0, 0x10, RZ ;  /* 0x00000010001a7819 */ /* 0x000fe400000006ff */
[C---:B------:R-:W-:Y:S02]  /*0840*/  PRMT R0, R3.reuse, 0x7632, R0 ;  /* 0x0000763203007816 */ /* 0x040fe40000000000 */
[----:B------:R-:W-:Y:S02]  /*0850*/  SHF.L.U32 R3, R3, 0x10, RZ ;  /* 0x0000001003037819 */ /* 0x000fe400000006ff */
[----:B------:R-:W-:Y:S02]  /*0860*/  SHF.L.U32 R27, R2, 0x10, RZ ;  /* 0x00000010021b7819 */ /* 0x000fe400000006ff */
[----:B------:R-:W-:Y:S02]  /*0870*/  SHF.L.U32 R0, R0, 0x10, RZ ;  /* 0x0000001000007819 */ /* 0x000fe400000006ff */
[----:B---3--:R-:W-:Y:S01]  /*0880*/  PRMT R2, R16, 0x7632, R2 ;  /* 0x0000763210027816 */ /* 0x008fe20000000002 */
[----:B-1----:R-:W-:Y:S01]  /*0890*/  FFMA R6, R3, R6, RZ ;  /* 0x0000000603067223 */ /* 0x002fe200000000ff */
[----:B------:R-:W-:Y:S01]  /*08a0*/  SHF.L.U32 R3, R17, 0x10, RZ ;  /* 0x0000001011037819 */ /* 0x000fe200000006ff */
[----:B------:R-:W-:Y:S01]  /*08b0*/  FFMA R31, R5, R26, RZ ;  /* 0x0000001a051f7223 */ /* 0x000fe200000000ff */
[----:B------:R-:W-:Y:S01]  /*08c0*/  SHF.L.U32 R2, R2, 0x10, RZ ;  /* 0x0000001002027819 */ /* 0x000fe200000006ff */
[----:B------:R-:W-:Y:S01]  /*08d0*/  FFMA R7, R0, R7, RZ ;  /* 0x0000000700077223 */ /* 0x000fe200000000ff */
[----:B------:R-:W-:Y:S01]  /*08e0*/  SHF.L.U32 R5, R16, 0x10, RZ ;  /* 0x0000001010057819 */ /* 0x000fe200000006ff */
[----:B------:R-:W-:Y:S01]  /*08f0*/  FFMA R4, R4, R27, RZ ;  /* 0x0000001b04047223 */ /* 0x000fe200000000ff */
[----:B------:R-:W-:Y:S01]  /*0900*/  PRMT R0, R18, 0x7632, R0 ;  /* 0x0000763212007816 */ /* 0x000fe20000000000 */
[----:B----4-:R-:W-:Y:S01]  /*0910*/  FFMA R9, R2, R9, R31 ;  /* 0x0000000902097223 */ /* 0x010fe2000000001f */
[----:B------:R-:W-:Y:S01]  /*0920*/  FFMA R6, R3, R10, R6 ;  /* 0x0000000a03067223 */ /* 0x000fe20000000006 */
[----:B------:R-:W-:Y:S01]  /*0930*/  PRMT R17, R17, 0x7632, R17 ;  /* 0x0000763211117816 */ /* 0x000fe20000000011 */
[----:B------:R-:W-:Y:S01]  /*0940*/  FFMA R8, R5, R8, R4 ;  /* 0x0000000805087223 */ /* 0x000fe20000000004 */
[----:B------:R-:W-:-:S02]  /*0950*/  SHF.L.U32 R2, R0, 0x10, RZ ;  /* 0x0000001000027819 */ /* 0x000fc400000006ff */
[----:B------:R-:W-:Y:S02]  /*0960*/  SHF.L.U32 R3, R18, 0x10, RZ ;  /* 0x0000001012037819 */ /* 0x000fe400000006ff */
[----:B------:R-:W-:Y:S02]  /*0970*/  PRMT R4, R19, 0x7632, R4 ;  /* 0x0000763213047816 */ /* 0x000fe40000000004 */
[----:B------:R-:W-:Y:S02]  /*0980*/  SHF.L.U32 R0, R17, 0x10, RZ ;  /* 0x0000001011007819 */ /* 0x000fe400000006ff */
[----:B------:R-:W-:Y:S02]  /*0990*/  SHF.L.U32 R19, R19, 0x10, RZ ;  /* 0x0000001013137819 */ /* 0x000fe400000006ff */
[----:B------:R-:W-:Y:S01]  /*09a0*/  SHF.L.U32 R4, R4, 0x10, RZ ;  /* 0x0000001004047819 */ /* 0x000fe200000006ff */
[----:B------:R-:W-:Y:S01]  /*09b0*/  FFMA R7, R0, R11, R7 ;  /* 0x0000000b00077223 */ /* 0x000fe20000000007 */
[----:B0-----:R-:W-:Y:S01]  /*09c0*/  FFMA R2, R2, R13, R9 ;  /* 0x0000000d02027223 */ /* 0x001fe20000000009 */
[----:B------:R-:W-:Y:S01]  /*09d0*/  FFMA R3, R3, R12, R8 ;  /* 0x0000000c03037223 */ /* 0x000fe20000000008 */
[----:B------:R-:W-:-:S03]  /*09e0*/  FFMA R14, R19, R14, R6 ;  /* 0x0000000e130e7223 */ /* 0x000fc60000000006 */
[----:B------:R-:W-:Y:S01]  /*09f0*/  FADD R3, R2, R3 ;  /* 0x0000000302037221 */ /* 0x000fe20000000000 */
[----:B------:R-:W-:-:S03]  /*0a00*/  FFMA R4, R4, R15, R7 ;  /* 0x0000000f04047223 */ /* 0x000fc60000000007 */
[----:B------:R-:W-:-:S04]  /*0a10*/  FADD R3, R14, R3 ;  /* 0x000000030e037221 */ /* 0x000fc80000000000 */
[----:B------:R-:W-:-:S05]  /*0a20*/  FADD R3, R4, R3 ;  /* 0x0000000304037221 */ /* 0x000fca0000000000 */
[----:B------:R-:W-:-:S05]  /*0a30*/  FSEL R3, R3, RZ, !P0 ;  /* 0x000000ff03037208 */ /* 0x000fca0004000000 */
[----:B------:R-:W0:Y:S02]  /*0a40*/  SHFL.BFLY PT, R0, R3, 0x10, 0x1f ;  /* 0x0e001f0003007f89 */ /* 0x000e2400000e0000 */
[----:B0-----:R-:W-:-:S05]  /*0a50*/  FADD R0, R3, R0 ;  /* 0x0000000003007221 */ /* 0x001fca0000000000 */
[----:B------:R-:W0:Y:S02]  /*0a60*/  SHFL.BFLY PT, R5, R0, 0x8, 0x1f ;  /* 0x0d001f0000057f89 */ /* 0x000e2400000e0000 */
[----:B0-----:R-:W-:-:S05]  /*0a70*/  FADD R5, R0, R5 ;  /* 0x0000000500057221 */ /* 0x001fca0000000000 */
[----:B------:R-:W0:Y:S02]  /*0a80*/  SHFL.BFLY PT, R2, R5, 0x4, 0x1f ;  /* 0x0c801f0005027f89 */ /* 0x000e2400000e0000 */
[----:B0-----:R-:W-:-:S05]  /*0a90*/  FADD R2, R5, R2 ;  /* 0x0000000205027221 */ /* 0x001fca0000000000 */
[----:B------:R-:W0:Y:S04]  /*0aa0*/  SHFL.BFLY PT, R7, R2, 0x2, 0x1f ;  /* 0x0c401f0002077f89 */ /* 0x000e2800000e0000 */
[----:B------:R-:W-:Y:S01]  /*0ab0*/  BAR.SYNC.DEFER_BLOCKING 0x0 ;  /* 0x0000000000007b1d */ /* 0x000fe20000010000 */
[----:B0-----:R-:W-:-:S05]  /*0ac0*/  FADD R7, R2, R7 ;  /* 0x0000000702077221 */ /* 0x001fca0000000000 */
[----:B------:R-:W0:Y:S01]  /*0ad0*/  SHFL.BFLY PT, R4, R7, 0x1, 0x1f ;  /* 0x0c201f0007047f89 */ /* 0x000e2200000e0000 */
[----:B------:R-:W-:Y:S02]  /*0ae0*/  LOP3.LUT P0, RZ, R20, 0x1f, RZ, 0xc0, !PT ;  /* 0x0000001f14ff7812 */ /* 0x000fe4000780c0ff */
[----:B------:R-:W-:Y:S02]  /*0af0*/  SHF.R.U32.HI R3, RZ, 0x3, R20 ;  /* 0x00000003ff037819 */ /* 0x000fe40000011614 */
[----:B------:R-:W-:-:S04]  /*0b00*/  SHF.L.U32 R6, R22, 0x5, RZ ;  /* 0x0000000516067819 */ /* 0x000fc800000006ff */
[----:B------:R-:W-:Y:S01]  /*0b10*/  LOP3.LUT R3, R6, 0x1c, R3, 0xf8, !PT ;  /* 0x0000001c06037812 */ /* 0x000fe200078ef803 */
[----:B0-----:R-:W-:-:S05]  /*0b20*/  FADD R4, R7, R4 ;  /* 0x0000000407047221 */ /* 0x001fca0000000000 */
[----:B------:R-:W-:Y:S04]  /*0b30*/  @!P0 STS [R3], R4 ;  /* 0x0000000403008388 */ /* 0x000fe80000000800 */
[----:B------:R-:W-:Y:S01]  /*0b40*/  BAR.SYNC.DEFER_BLOCKING 0x0 ;  /* 0x0000000000007b1d */ /* 0x000fe20000010000 */
[----:B------:R-:W-:-:S13]  /*0b50*/  ISETP.GE.AND P1, PT, R20, 0x10, PT ;  /* 0x000000101400780c */ /* 0x000fda0003f26270 */
[----:B------:R-:W0:Y:S04]  /*0b60*/  @!P1 LDS R21, [R20.X4] ;  /* 0x0000000014159984 */ /* 0x000e280000004800 */
[----:B0-----:R-:W0:Y:S02]  /*0b70*/  SHFL.BFLY PT, R0, R21, 0x4, 0x1f ;  /* 0x0c801f0015007f89 */ /* 0x001e2400000e0000 */
[----:B0-----:R-:W-:-:S05]  /*0b80*/  FADD R0, R21, R0 ;  /* 0x0000000015007221 */ /* 0x001fca0000000000 */
[----:B------:R-:W0:Y:S01]  /*0b90*/  SHFL.BFLY PT, R5, R0, 0x2, 0x1f ;  /* 0x0c401f0000057f89 */ /* 0x000e2200000e0000 */
[----:B------:R-:W-:Y:S01]  /*0ba0*/  LOP3.LUT P0, RZ, R20, 0x7, RZ, 0xc0, !PT ;  /* 0x0000000714ff7812 */ /* 0x000fe2000780c0ff */
[----:B0-----:R-:W-:-:S05]  /*0bb0*/  FADD R5, R0, R5 ;  /* 0x0000000500057221 */ /* 0x001fca0000000000 */
[----:B------:R-:W0:Y:S01]  /*0bc0*/  SHFL.BFLY PT, R2, R5, 0x1, 0x1f ;  /* 0x0c201f0005027f89 */ /* 0x000e2200000e0000 */
[----:B------:R-:W-:Y:S01]  /*0bd0*/  ISETP.LT.AND P0, PT, R20, 0x10, !P0 ;  /* 0x000000101400780c */ /* 0x000fe20004701270 */
[----:B0-----:R-:W-:-:S12]  /*0be0*/  FADD R7, R5, R2 ;  /* 0x0000000205077221 */ /* 0x001fd80000000000 */
[----:B------:R-:W-:Y:S04]  /*0bf0*/  @P0 STS [R20.X4], R7 ;  /* 0x0000000714000388 */ /* 0x000fe80000004800 */
[----:B------:R-:W-:Y:S06]  /*0c00*/  BAR.SYNC.DEFER_BLOCKING 0x0 ;  /* 0x0000000000007b1d */ /* 0x000fec0000010000 */
[----:B------:R-:W0:Y:S01]  /*0c10*/  LDS R3, [R6] ;  /* 0x0000000006037984 */ /* 0x000e220000000800 */
[----:B------:R-:W-:-:S03]  /*0c20*/  IMAD R22, R22, -0x1c, R6 ;  /* 0xffffffe416167824 */ /* 0x000fc600078e0206 */
[----:B------:R-:W-:Y:S01]  /*0c30*/  BAR.SYNC.DEFER_BLOCKING 0x0 ;  /* 0x0000000000007b1d */ /* 0x000fe20000010000 */
[----:B------:R-:W-:Y:S02]  /*0c40*/  LOP3.LUT P0, RZ, R20, 0x1fe, RZ, 0xc0, !PT ;  /* 0x000001fe14ff7812 */ /* 0x000fe4000780c0ff */
[----:B------:R-:W-:-:S04]  /*0c50*/  LOP3.LUT R2, R23, 0x1, R20, 0xf8, !PT ;  /* 0x0000000117027812 */ /* 0x000fc800078ef814 */
[----:B------:R-:W-:Y:S01]  /*0c60*/  ISETP.LT.AND P0, PT, R2, 0x2400, !P0 ;  /* 0x000024000200780c */ /* 0x000fe20004701270 */
[----:B0-----:R0:W-:Y:S04]  /*0c70*/  STS [R22], R3 ;  /* 0x0000000316007388 */ /* 0x0011e80000000800 */
[----:B------:R-:W-:Y:S08]  /*0c80*/  BAR.SYNC.DEFER_BLOCKING 0x0 ;  /* 0x0000000000007b1d */ /* 0x000ff00000010000 */
[----:B------:R-:W-:Y:S05]  /*0c90*/  @!P0 EXIT ;  /* 0x000000000000894d */ /* 0x000fea0003800000 */
[----:B0-----:R-:W-:Y:S02]  /*0ca0*/  LOP3.LUT R20, R20, 0x1, RZ, 0xc0, !PT ;  /* 0x0000000114147812 */ /* 0x001fe400078ec0ff */
[----:B------:R-:W-:-:S03]  /*0cb0*/  MOV R3, 0x4 ;  /* 0x0000000400037802 */ /* 0x000fc60000000f00 */
[----:B------:R-:W0:Y:S02]  /*0cc0*/  LDS R5, [R20.X4] ;  /* 0x0000000014057984 */ /* 0x000e240000004800 */
[----:B------:R-:W-:-:S05]  /*0cd0*/  IMAD.WIDE R2, R2, R3, c[0x0][0x170] ;  /* 0x00005c0002027625 */ /* 0x000fca00078e0203 */
[----:B0-----:R-:W-:Y:S01]  /*0ce0*/  STG.E [R2.64], R5 ;  /* 0x0000000502007986 */ /* 0x001fe2000c101904 */
[----:B------:R-:W-:Y:S05]  /*0cf0*/  EXIT ;  /* 0x000000000000794d */ /* 0x000fea0003800000 */
.L_x_0:
[----:B------:R-:W-:-:S00]  /*0d00*/  BRA `(.L_x_0) ;  /* 0xfffffff000007947 */ /* 0x000fc0000383ffff */
[----:B------:R-:W-:-:S00]  /*0d10*/  NOP ;  /* 0x0000000000007918 */ /* 0x000fc00000000000 */
        /* <DEDUP_REMOVED lines=14> */
.L_x_1:


//--------------------- .nv.shared.triton_red_fused_addmm_0 --------------------------
	.section	.nv.shared.triton_red_fused_addmm_0,"aw",@nobits
	.sectionflags	@""
	.align	16
